	.headerflags	@"EF_CUDA_TEXMODE_UNIFIED EF_CUDA_64BIT_ADDRESS EF_CUDA_ACCELERATORS EF_CUDA_SM90 EF_CUDA_VIRTUAL_SM(EF_CUDA_SM90)"
	.elftype	@"ET_EXEC"


//--------------------- .nv.info                  --------------------------
	.section	.nv.info,"",@"SHT_CUDA_INFO"
	.align	4


	//----- nvinfo : EIATTR_REGCOUNT
	.align		4
        /*0000*/ 	.byte	0x04, 0x2f
        /*0002*/ 	.short	(.L_3 - .L_2)
	.align		4
.L_2:
        /*0004*/ 	.word	index@(triton_poi_fused__native_batch_norm_legit_no_training_convolution_relu_2)
        /*0008*/ 	.word	0x0000001a


	//----- nvinfo : EIATTR_MIN_STACK_SIZE
	.align		4
.L_3:
        /*000c*/ 	.byte	0x04, 0x12
        /*000e*/ 	.short	(.L_5 - .L_4)
	.align		4
.L_4:
        /*0010*/ 	.word	index@(triton_poi_fused__native_batch_norm_legit_no_training_convolution_relu_2)
        /*0014*/ 	.word	0x00000000


	//----- nvinfo : EIATTR_FRAME_SIZE
	.align		4
.L_5:
        /*0018*/ 	.byte	0x04, 0x11
        /*001a*/ 	.short	(.L_7 - .L_6)
	.align		4
.L_6:
        /*001c*/ 	.word	index@(triton_poi_fused__native_batch_norm_legit_no_training_convolution_relu_2)
        /*0020*/ 	.word	0x00000000


	//----- nvinfo : EIATTR_MIN_STACK_SIZE
	.align		4
.L_7:
        /*0024*/ 	.byte	0x04, 0x12
        /*0026*/ 	.short	(.L_9 - .L_8)
	.align		4
.L_8:
        /*0028*/ 	.word	index@(triton_poi_fused__native_batch_norm_legit_no_training_convolution_relu_2)
        /*002c*/ 	.word	0x00000000
.L_9:


//--------------------- .nv.info.triton_poi_fused__native_batch_norm_legit_no_training_convolution_relu_2 --------------------------
	.section	.nv.info.triton_poi_fused__native_batch_norm_legit_no_training_convolution_relu_2,"",@"SHT_CUDA_INFO"
	.sectionflags	@""
	.align	4


	//----- nvinfo : EIATTR_CUDA_API_VERSION
	.align		4
        /*0000*/ 	.byte	0x04, 0x37
        /*0002*/ 	.short	(.L_11 - .L_10)
.L_10:
        /*0004*/ 	.word	0x0000007c


	//----- nvinfo : EIATTR_KPARAM_INFO
	.align		4
.L_11:
        /*0008*/ 	.byte	0x04, 0x17
        /*000a*/ 	.short	(.L_13 - .L_12)
.L_12:
        /*000c*/ 	.word	0x00000000
        /*0010*/ 	.short	0x0007
        /*0012*/ 	.short	0x0038
        /*0014*/ 	.byte	0x00, 0xf0, 0x11, 0x00


	//----- nvinfo : EIATTR_KPARAM_INFO
	.align		4
.L_13:
        /*0018*/ 	.byte	0x04, 0x17
        /*001a*/ 	.short	(.L_15 - .L_14)
.L_14:
        /*001c*/ 	.word	0x00000000
        /*0020*/ 	.short	0x0006
        /*0022*/ 	.short	0x0030
        /*0024*/ 	.byte	0x00, 0xf4, 0x21, 0x00


	//----- nvinfo : EIATTR_KPARAM_INFO
	.align		4
.L_15:
        /*0028*/ 	.byte	0x04, 0x17
        /*002a*/ 	.short	(.L_17 - .L_16)
.L_16:
        /*002c*/ 	.word	0x00000000
        /*0030*/ 	.short	0x0005
        /*0032*/ 	.short	0x0028
        /*0034*/ 	.byte	0x00, 0xf4, 0x21, 0x00


	//----- nvinfo : EIATTR_KPARAM_INFO
	.align		4
.L_17:
        /*0038*/ 	.byte	0x04, 0x17
        /*003a*/ 	.short	(.L_19 - .L_18)
.L_18:
        /*003c*/ 	.word	0x00000000
        /*0040*/ 	.short	0x0004
        /*0042*/ 	.short	0x0020
        /*0044*/ 	.byte	0x00, 0xf4, 0x21, 0x00


	//----- nvinfo : EIATTR_KPARAM_INFO
	.align		4
.L_19:
        /*0048*/ 	.byte	0x04, 0x17
        /*004a*/ 	.short	(.L_21 - .L_20)
.L_20:
        /*004c*/ 	.word	0x00000000
        /*0050*/ 	.short	0x0003
        /*0052*/ 	.short	0x0018
        /*0054*/ 	.byte	0x00, 0xf4, 0x21, 0x00


	//----- nvinfo : EIATTR_KPARAM_INFO
	.align		4
.L_21:
        /*0058*/ 	.byte	0x04, 0x17
        /*005a*/ 	.short	(.L_23 - .L_22)
.L_22:
        /*005c*/ 	.word	0x00000000
        /*0060*/ 	.short	0x0002
        /*0062*/ 	.short	0x0010
        /*0064*/ 	.byte	0x00, 0xf4, 0x21, 0x00


	//----- nvinfo : EIATTR_KPARAM_INFO
	.align		4
.L_23:
        /*0068*/ 	.byte	0x04, 0x17
        /*006a*/ 	.short	(.L_25 - .L_24)
.L_24:
        /*006c*/ 	.word	0x00000000
        /*0070*/ 	.short	0x0001
        /*0072*/ 	.short	0x0008
        /*0074*/ 	.byte	0x00, 0xf4, 0x21, 0x00


	//----- nvinfo : EIATTR_KPARAM_INFO
	.align		4
.L_25:
        /*0078*/ 	.byte	0x04, 0x17
        /*007a*/ 	.short	(.L_27 - .L_26)
.L_26:
        /*007c*/ 	.word	0x00000000
        /*0080*/ 	.short	0x0000
        /*0082*/ 	.short	0x0000
        /*0084*/ 	.byte	0x00, 0xf4, 0x21, 0x00


	//----- nvinfo : EIATTR_SPARSE_MMA_MASK
	.align		4
.L_27:
        /*0088*/ 	.byte	0x03, 0x50
        /*008a*/ 	.short	0x0000


	//----- nvinfo : EIATTR_MAXREG_COUNT
	.align		4
        /*008c*/ 	.byte	0x03, 0x1b
        /*008e*/ 	.short	0x00ff


	//----- nvinfo : EIATTR_EXIT_INSTR_OFFSETS
	.align		4
        /*0090*/ 	.byte	0x04, 0x1c
        /*0092*/ 	.short	(.L_29 - .L_28)


	//   ....[0]....
.L_28:
        /*0094*/ 	.word	0x00000470


	//----- nvinfo : EIATTR_REQNTID
	.align		4
.L_29:
        /*0098*/ 	.byte	0x04, 0x10
        /*009a*/ 	.short	(.L_31 - .L_30)
.L_30:
        /*009c*/ 	.word	0x00000080
        /*00a0*/ 	.word	0x00000001
        /*00a4*/ 	.word	0x00000001


	//----- nvinfo : EIATTR_CBANK_PARAM_SIZE
	.align		4
.L_31:
        /*00a8*/ 	.byte	0x03, 0x19
        /*00aa*/ 	.short	0x003c


	//----- nvinfo : EIATTR_PARAM_CBANK
	.align		4
        /*00ac*/ 	.byte	0x04, 0x0a
        /*00ae*/ 	.short	(.L_33 - .L_32)
	.align		4
.L_32:
        /*00b0*/ 	.word	index@(.nv.constant0.triton_poi_fused__native_batch_norm_legit_no_training_convolution_relu_2)
        /*00b4*/ 	.short	0x0210
        /*00b6*/ 	.short	0x003c


	//----- nvinfo : EIATTR_SW_WAR
	.align		4
.L_33:
        /*00b8*/ 	.byte	0x04, 0x36
        /*00ba*/ 	.short	(.L_35 - .L_34)
.L_34:
        /*00bc*/ 	.word	0x00000008
.L_35:


//--------------------- .nv.callgraph             --------------------------
	.section	.nv.callgraph,"",@"SHT_CUDA_CALLGRAPH"
	.align	4
	.sectionentsize	8
	.align		4
        /*0000*/ 	.word	0x00000000
	.align		4
        /*0004*/ 	.word	0xffffffff
	.align		4
        /*0008*/ 	.word	0x00000000
	.align		4
        /*000c*/ 	.word	0xfffffffe
	.align		4
        /*0010*/ 	.word	0x00000000
	.align		4
        /*0014*/ 	.word	0xfffffffd
	.align		4
        /*0018*/ 	.word	0x00000000
	.align		4
        /*001c*/ 	.word	0xfffffffc


//--------------------- .nv.constant4             --------------------------
	.section	.nv.constant4,"a",@progbits
	.align	8
	.align		8
.nv.constant4:
        /*0000*/ 	.dword	_$_str
	.align		8
        /*0008*/ 	.dword	_$_str_$_2


//--------------------- .text.triton_poi_fused__native_batch_norm_legit_no_training_convolution_relu_2 --------------------------
	.section	.text.triton_poi_fused__native_batch_norm_legit_no_training_convolution_relu_2,"ax",@progbits
	.align	128
        .global         triton_poi_fused__native_batch_norm_legit_no_training_convolution_relu_2
        .type           triton_poi_fused__native_batch_norm_legit_no_training_convolution_relu_2,@function
        .size           triton_poi_fused__native_batch_norm_legit_no_training_convolution_relu_2,(.L_x_1 - triton_poi_fused__native_batch_norm_legit_no_training_convolution_relu_2)
        .other          triton_poi_fused__native_batch_norm_legit_no_training_convolution_relu_2,@"STO_CUDA_ENTRY STV_DEFAULT"
triton_poi_fused__native_batch_norm_legit_no_training_convolution_relu_2:
.text.triton_poi_fused__native_batch_norm_legit_no_training_convolution_relu_2:
[----:B------:R-:W-:Y:S01]  /*0000*/  LDC R1, c[0x0][0x28] ;  /* 0x00000a00ff017b82 */ /* 0x000fe20000000800 */
[----:B------:R-:W1:Y:S07]  /*0010*/  S2R R0, SR_TID.X ;  /* 0x0000000000007919 */ /* 0x000e6e0000002100 */
[----:B------:R-:W2:Y:S01]  /*0020*/  LDC.64 R20, c[0x0][0x228] ;  /* 0x00008a00ff147b82 */ /* 0x000ea20000000a00 */
[----:B------:R-:W-:Y:S01]  /*0030*/  ULDC.64 UR4, c[0x0][0x208] ;  /* 0x0000820000047ab9 */ /* 0x000fe20000000a00 */
[----:B------:R-:W3:Y:S06]  /*0040*/  S2R R5, SR_CTAID.X ;  /* 0x0000000000057919 */ /* 0x000eec0000002500 */
[----:B------:R-:W4:Y:S08]  /*0050*/  LDC.64 R16, c[0x0][0x218] ;  /* 0x00008600ff107b82 */ /* 0x000f300000000a00 */
[----:B------:R-:W5:Y:S08]  /*0060*/  LDC.64 R18, c[0x0][0x220] ;  /* 0x00008800ff127b82 */ /* 0x000f700000000a00 */
[----:B------:R-:W5:Y:S01]  /*0070*/  LDC.64 R12, c[0x0][0x230] ;  /* 0x00008c00ff0c7b82 */ /* 0x000f620000000a00 */
[----:B-1----:R-:W-:-:S07]  /*0080*/  SHF.L.U32 R0, R0, 0x2, RZ ;  /* 0x0000000200007819 */ /* 0x002fce00000006ff */
[----:B------:R-:W1:Y:S01]  /*0090*/  LDC.64 R8, c[0x0][0x238] ;  /* 0x00008e00ff087b82 */ /* 0x000e620000000a00 */
[----:B---3--:R-:W-:Y:S02]  /*00a0*/  SHF.R.S32.HI R3, RZ, 0x16, R5 ;  /* 0x00000016ff037819 */ /* 0x008fe40000011405 */
[----:B------:R-:W-:Y:S02]  /*00b0*/  LOP3.LUT R0, R0, 0x1fc, RZ, 0xc0, !PT ;  /* 0x000001fc00007812 */ /* 0x000fe400078ec0ff */
[----:B------:R-:W-:Y:S02]  /*00c0*/  SGXT R3, R3, 0x1 ;  /* 0x000000010303781a */ /* 0x000fe40000000200 */
[----:B------:R-:W-:-:S04]  /*00d0*/  LEA R0, R5, R0, 0x9 ;  /* 0x0000000005007211 */ /* 0x000fc800078e48ff */
[----:B------:R-:W-:-:S04]  /*00e0*/  LEA.HI R3, R3, R0, RZ, 0x8 ;  /* 0x0000000003037211 */ /* 0x000fc800078f40ff */
[----:B------:R-:W-:-:S04]  /*00f0*/  SHF.R.S32.HI R3, RZ, 0x8, R3 ;  /* 0x00000008ff037819 */ /* 0x000fc80000011403 */
[----:B------:R-:W-:-:S04]  /*0100*/  LEA.HI R2, R3, R3, RZ, 0x6 ;  /* 0x0000000303027211 */ /* 0x000fc800078f30ff */
[----:B------:R-:W-:-:S04]  /*0110*/  LOP3.LUT R2, R2, 0xffffffc0, RZ, 0xc0, !PT ;  /* 0xffffffc002027812 */ /* 0x000fc800078ec0ff */
[----:B------:R-:W-:Y:S02]  /*0120*/  IADD3 R15, R3, -R2, RZ ;  /* 0x80000002030f7210 */ /* 0x000fe40007ffe0ff */
[----:B------:R-:W3:Y:S03]  /*0130*/  LDC.64 R2, c[0x0][0x210] ;  /* 0x00008400ff027b82 */ /* 0x000ee60000000a00 */
[----:B--2---:R-:W-:-:S05]  /*0140*/  IMAD.WIDE R20, R15, 0x4, R20 ;  /* 0x000000040f147825 */ /* 0x004fca00078e0214 */
[----:B------:R2:W2:Y:S01]  /*0150*/  LDG.E.EL R10, desc[UR4][R20.64] ;  /* 0x00000004140a7981 */ /* 0x0004a2000c2e1900 */
[----:B----4-:R-:W-:-:S04]  /*0160*/  IMAD.WIDE R16, R15, 0x4, R16 ;  /* 0x000000040f107825 */ /* 0x010fc800078e0210 */
[----:B-----5:R-:W-:Y:S01]  /*0170*/  IMAD.WIDE R18, R15, 0x4, R18 ;  /* 0x000000040f127825 */ /* 0x020fe200078e0212 */
[----:B------:R4:W5:Y:S04]  /*0180*/  LDG.E.EL R11, desc[UR4][R16.64] ;  /* 0x00000004100b7981 */ /* 0x000968000c2e1900 */
[----:B------:R-:W5:Y:S01]  /*0190*/  LDG.E.EL R14, desc[UR4][R18.64] ;  /* 0x00000004120e7981 */ /* 0x000f62000c2e1900 */
[----:B---3--:R-:W-:-:S05]  /*01a0*/  IMAD.WIDE R2, R0, 0x4, R2 ;  /* 0x0000000400027825 */ /* 0x008fca00078e0202 */
[----:B------:R-:W5:Y:S01]  /*01b0*/  LDG.E.128 R4, desc[UR4][R2.64] ;  /* 0x0000000402047981 */ /* 0x000f62000c1e1d00 */
[----:B0-2---:R-:W-:-:S04]  /*01c0*/  IMAD.WIDE R20, R15, 0x4, R12 ;  /* 0x000000040f147825 */ /* 0x005fc800078e020c */
[----:B-1----:R-:W-:Y:S01]  /*01d0*/  IMAD.WIDE R22, R15, 0x4, R8 ;  /* 0x000000040f167825 */ /* 0x002fe200078e0208 */
[----:B------:R-:W2:Y:S01]  /*01e0*/  LDG.E.EL R12, desc[UR4][R20.64] ;  /* 0x00000004140c7981 */ /* 0x000ea2000c2e1900 */
[----:B----4-:R-:W-:Y:S01]  /*01f0*/  HFMA2.MMA R16, -RZ, RZ, 1.625, 0 ;  /* 0x3e800000ff107435 */ /* 0x010fe200000001ff */
[----:B------:R-:W0:Y:S02]  /*0200*/  LDC.64 R8, c[0x0][0x240] ;  /* 0x00009000ff087b82 */ /* 0x000e240000000a00 */
[----:B------:R-:W2:Y:S01]  /*0210*/  LDG.E.EL R13, desc[UR4][R22.64] ;  /* 0x00000004160d7981 */ /* 0x000ea2000c2e1900 */
[----:B------:R-:W-:-:S04]  /*0220*/  FADD R10, R10, 9.9999997473787516356e-06 ;  /* 0x3727c5ac0a0a7421 */ /* 0x000fc80000000000 */
[----:B------:R-:W1:Y:S02]  /*0230*/  MUFU.SQRT R15, R10 ;  /* 0x0000000a000f7308 */ /* 0x000e640000002000 */
[C---:B-1----:R-:W-:Y:S02]  /*0240*/  FSETP.GT.AND P0, PT, R15.reuse, 8.50705917302346158658e+37, PT ;  /* 0x7e8000000f00780b */ /* 0x042fe40003f04000 */
[----:B------:R-:W-:-:S11]  /*0250*/  FSETP.GEU.AND P1, PT, R15, 1.175494350822287508e-38, PT ;  /* 0x008000000f00780b */ /* 0x000fd60003f2e000 */
[----:B------:R-:W-:-:S04]  /*0260*/  @P0 FMUL R15, R15, 0.25 ;  /* 0x3e8000000f0f0820 */ /* 0x000fc80000400000 */
[----:B------:R-:W-:-:S06]  /*0270*/  @!P1 FMUL R15, R15, 16777216 ;  /* 0x4b8000000f0f9820 */ /* 0x000fcc0000400000 */
[----:B------:R-:W1:Y:S01]  /*0280*/  MUFU.RCP R15, R15 ;  /* 0x0000000f000f7308 */ /* 0x000e620000001000 */
[----:B------:R-:W-:Y:S01]  /*0290*/  FSEL R16, R16, 1, P0 ;  /* 0x3f80000010107808 */ /* 0x000fe20000000000 */
[--C-:B-----5:R-:W-:Y:S01]  /*02a0*/  FADD R4, R4, R11.reuse ;  /* 0x0000000b04047221 */ /* 0x120fe20000000000 */
[--C-:B------:R-:W-:Y:S01]  /*02b0*/  FADD R5, R5, R11.reuse ;  /* 0x0000000b05057221 */ /* 0x100fe20000000000 */
[--C-:B------:R-:W-:Y:S02]  /*02c0*/  FADD R6, R6, R11.reuse ;  /* 0x0000000b06067221 */ /* 0x100fe40000000000 */
[----:B------:R-:W-:Y:S01]  /*02d0*/  @!P1 FMUL R16, R16, 16777216 ;  /* 0x4b80000010109820 */ /* 0x000fe20000400000 */
[----:B------:R-:W-:Y:S01]  /*02e0*/  FADD R7, R7, R11 ;  /* 0x0000000b07077221 */ /* 0x000fe20000000000 */
[C---:B------:R-:W-:Y:S01]  /*02f0*/  FADD R11, -R14.reuse, R4 ;  /* 0x000000040e0b7221 */ /* 0x040fe20000000100 */
[C---:B------:R-:W-:Y:S02]  /*0300*/  FADD R17, -R14.reuse, R6 ;  /* 0x000000060e117221 */ /* 0x040fe40000000100 */
[C---:B------:R-:W-:Y:S01]  /*0310*/  FADD R19, -R14.reuse, R7 ;  /* 0x000000070e137221 */ /* 0x040fe20000000100 */
[----:B-1----:R-:W-:Y:S01]  /*0320*/  FMUL R16, R15, R16 ;  /* 0x000000100f107220 */ /* 0x002fe20000400000 */
[----:B------:R-:W-:-:S03]  /*0330*/  FADD R15, -R14, R5 ;  /* 0x000000050e0f7221 */ /* 0x000fc60000000100 */
[C---:B------:R-:W-:Y:S01]  /*0340*/  FMUL R11, R16.reuse, R11 ;  /* 0x0000000b100b7220 */ /* 0x040fe20000400000 */
[C---:B------:R-:W-:Y:S01]  /*0350*/  FMUL R14, R16.reuse, R15 ;  /* 0x0000000f100e7220 */ /* 0x040fe20000400000 */
[C---:B------:R-:W-:Y:S01]  /*0360*/  FMUL R10, R16.reuse, R17 ;  /* 0x00000011100a7220 */ /* 0x040fe20000400000 */
[----:B------:R-:W-:Y:S01]  /*0370*/  FMUL R16, R16, R19 ;  /* 0x0000001310107220 */ /* 0x000fe20000400000 */
[C-C-:B--2---:R-:W-:Y:S01]  /*0380*/  FFMA R11, R12.reuse, R11, R13.reuse ;  /* 0x0000000b0c0b7223 */ /* 0x144fe2000000000d */
[C-C-:B------:R-:W-:Y:S01]  /*0390*/  FFMA R14, R12.reuse, R14, R13.reuse ;  /* 0x0000000e0c0e7223 */ /* 0x140fe2000000000d */
[C-C-:B------:R-:W-:Y:S01]  /*03a0*/  FFMA R10, R12.reuse, R10, R13.reuse ;  /* 0x0000000a0c0a7223 */ /* 0x140fe2000000000d */
[----:B------:R-:W-:Y:S02]  /*03b0*/  FFMA R16, R12, R16, R13 ;  /* 0x000000100c107223 */ /* 0x000fe4000000000d */
[----:B------:R-:W-:Y:S02]  /*03c0*/  FSETP.GEU.AND P3, PT, R11, RZ, PT ;  /* 0x000000ff0b00720b */ /* 0x000fe40003f6e000 */
[----:B------:R-:W-:-:S02]  /*03d0*/  FSETP.GEU.AND P2, PT, R14, RZ, PT ;  /* 0x000000ff0e00720b */ /* 0x000fc40003f4e000 */
[----:B------:R-:W-:Y:S02]  /*03e0*/  FSETP.GEU.AND P1, PT, R10, RZ, PT ;  /* 0x000000ff0a00720b */ /* 0x000fe40003f2e000 */
[----:B------:R-:W-:Y:S01]  /*03f0*/  FSETP.GEU.AND P0, PT, R16, RZ, PT ;  /* 0x000000ff1000720b */ /* 0x000fe20003f0e000 */
[----:B0-----:R-:W-:Y:S01]  /*0400*/  IMAD.WIDE R12, R0, 0x4, R8 ;  /* 0x00000004000c7825 */ /* 0x001fe200078e0208 */
[----:B------:R-:W-:Y:S02]  /*0410*/  SEL R8, R11, RZ, P3 ;  /* 0x000000ff0b087207 */ /* 0x000fe40001800000 */
[----:B------:R-:W-:Y:S02]  /*0420*/  SEL R9, R14, RZ, P2 ;  /* 0x000000ff0e097207 */ /* 0x000fe40001000000 */
[----:B------:R-:W-:Y:S02]  /*0430*/  SEL R10, R10, RZ, P1 ;  /* 0x000000ff0a0a7207 */ /* 0x000fe40000800000 */
[----:B------:R-:W-:Y:S01]  /*0440*/  SEL R11, R16, RZ, P0 ;  /* 0x000000ff100b7207 */ /* 0x000fe20000000000 */
[----:B------:R-:W-:Y:S04]  /*0450*/  STG.E.128 desc[UR4][R2.64], R4 ;  /* 0x0000000402007986 */ /* 0x000fe8000c101d04 */
[----:B------:R-:W-:Y:S01]  /*0460*/  STG.E.128 desc[UR4][R12.64], R8 ;  /* 0x000000080c007986 */ /* 0x000fe2000c101d04 */
[----:B------:R-:W-:Y:S05]  /*0470*/  EXIT ;  /* 0x000000000000794d */ /* 0x000fea0003800000 */
.L_x_0:
[----:B------:R-:W-:-:S00]  /*0480*/  BRA `(.L_x_0) ;  /* 0xfffffffc00fc7947 */ /* 0x000fc0000383ffff */
[----:B------:R-:W-:-:S00]  /*0490*/  NOP ;  /* 0x0000000000007918 */ /* 0x000fc00000000000 */
        /* <DEDUP_REMOVED lines=14> */
.L_x_1:


//--------------------- .nv.global.init           --------------------------
	.section	.nv.global.init,"aw",@progbits
.nv.global.init:
	.type		_$_str,@object
	.size		_$_str,(_$_str_$_2 - _$_str)
_$_str:
        /*0000*/ 	.byte	0x5f, 0x5f, 0x43, 0x55, 0x44, 0x41, 0x5f, 0x46, 0x54, 0x5a, 0x00
	.type		_$_str_$_2,@object
	.size		_$_str_$_2,(.L_1 - _$_str_$_2)
_$_str_$_2:
        /*000b*/ 	.byte	0x5f, 0x5f, 0x43, 0x55, 0x44, 0x41, 0x5f, 0x50, 0x52, 0x45, 0x43, 0x5f, 0x53, 0x51, 0x52, 0x54
        /*001b*/ 	.byte	0x00
.L_1:


//--------------------- .nv.constant0.triton_poi_fused__native_batch_norm_legit_no_training_convolution_relu_2 --------------------------
	.section	.nv.constant0.triton_poi_fused__native_batch_norm_legit_no_training_convolution_relu_2,"a",@progbits
	.sectionflags	@""
	.align	4
.nv.constant0.triton_poi_fused__native_batch_norm_legit_no_training_convolution_relu_2:
	.zero		588
